//
// Generated by NVIDIA NVVM Compiler
//
// Compiler Build ID: CL-36424714
// Cuda compilation tools, release 13.0, V13.0.88
// Based on NVVM 20.0.0
//

.version 9.0
.target sm_100
.address_size 64

	// .globl	_Z11updateStatePbS_i

.visible .entry _Z11updateStatePbS_i(
	.param .u64 .ptr .align 1 _Z11updateStatePbS_i_param_0,
	.param .u64 .ptr .align 1 _Z11updateStatePbS_i_param_1,
	.param .u32 _Z11updateStatePbS_i_param_2
)
{
	.reg .pred 	%p<7>;
	.reg .b16 	%rs<6>;
	.reg .b32 	%r<49>;
	.reg .b64 	%rd<31>;

	ld.param.u64 	%rd2, [_Z11updateStatePbS_i_param_0];
	ld.param.u64 	%rd3, [_Z11updateStatePbS_i_param_1];
	ld.param.u32 	%r5, [_Z11updateStatePbS_i_param_2];
	cvta.to.global.u64 	%rd1, %rd3;
	mov.u32 	%r6, %ctaid.y;
	mov.u32 	%r7, %ntid.y;
	mov.u32 	%r8, %tid.y;
	mad.lo.s32 	%r1, %r6, %r7, %r8;
	mov.u32 	%r9, %ctaid.x;
	mov.u32 	%r10, %ntid.x;
	mov.u32 	%r11, %tid.x;
	mad.lo.s32 	%r2, %r9, %r10, %r11;
	setp.lt.s32 	%p1, %r2, 0;
	max.s32 	%r12, %r1, %r2;
	setp.ge.s32 	%p2, %r12, %r5;
	or.pred  	%p3, %p2, %p1;
	@%p3 bra 	$L__BB0_8;
	cvta.to.global.u64 	%rd4, %rd2;
	add.s32 	%r13, %r1, %r5;
	add.s32 	%r14, %r13, -1;
	rem.u32 	%r15, %r14, %r5;
	mul.lo.s32 	%r16, %r15, %r5;
	add.s32 	%r17, %r2, %r5;
	add.s32 	%r18, %r17, -1;
	rem.u32 	%r19, %r18, %r5;
	add.s32 	%r20, %r16, %r19;
	cvt.u64.u32 	%rd5, %r20;
	add.s64 	%rd6, %rd4, %rd5;
	ld.global.s8 	%r21, [%rd6];
	add.s32 	%r22, %r16, %r2;
	cvt.u64.u32 	%rd7, %r22;
	add.s64 	%rd8, %rd4, %rd7;
	ld.global.s8 	%r23, [%rd8];
	add.s32 	%r24, %r23, %r21;
	add.s32 	%r25, %r17, 1;
	rem.u32 	%r26, %r25, %r5;
	add.s32 	%r27, %r26, %r16;
	cvt.u64.u32 	%rd9, %r27;
	add.s64 	%rd10, %rd4, %rd9;
	ld.global.s8 	%r28, [%rd10];
	add.s32 	%r29, %r24, %r28;
	mul.lo.s32 	%r30, %r5, %r1;
	add.s32 	%r31, %r19, %r30;
	cvt.u64.u32 	%rd11, %r31;
	add.s64 	%rd12, %rd4, %rd11;
	ld.global.s8 	%r32, [%rd12];
	add.s32 	%r33, %r29, %r32;
	add.s32 	%r34, %r26, %r30;
	cvt.u64.u32 	%rd13, %r34;
	add.s64 	%rd14, %rd4, %rd13;
	ld.global.s8 	%r35, [%rd14];
	add.s32 	%r36, %r33, %r35;
	add.s32 	%r37, %r13, 1;
	rem.u32 	%r38, %r37, %r5;
	mul.lo.s32 	%r39, %r38, %r5;
	add.s32 	%r40, %r39, %r19;
	cvt.u64.u32 	%rd15, %r40;
	add.s64 	%rd16, %rd4, %rd15;
	ld.global.s8 	%r41, [%rd16];
	add.s32 	%r42, %r36, %r41;
	add.s32 	%r43, %r39, %r2;
	cvt.u64.u32 	%rd17, %r43;
	add.s64 	%rd18, %rd4, %rd17;
	ld.global.s8 	%r44, [%rd18];
	add.s32 	%r45, %r42, %r44;
	add.s32 	%r46, %r39, %r26;
	cvt.u64.u32 	%rd19, %r46;
	add.s64 	%rd20, %rd4, %rd19;
	ld.global.s8 	%r47, [%rd20];
	add.s32 	%r3, %r45, %r47;
	add.s32 	%r4, %r30, %r2;
	cvt.u64.u32 	%rd21, %r4;
	add.s64 	%rd22, %rd4, %rd21;
	ld.global.u8 	%rs1, [%rd22];
	setp.eq.s16 	%p4, %rs1, 0;
	@%p4 bra 	$L__BB0_5;
	and.b32  	%r48, %r3, -2;
	setp.ne.s32 	%p5, %r48, 2;
	@%p5 bra 	$L__BB0_4;
	add.s64 	%rd26, %rd1, %rd21;
	mov.b16 	%rs3, 1;
	st.global.u8 	[%rd26], %rs3;
	bra.uni 	$L__BB0_8;
$L__BB0_4:
	add.s64 	%rd24, %rd1, %rd21;
	mov.b16 	%rs2, 0;
	st.global.u8 	[%rd24], %rs2;
	bra.uni 	$L__BB0_8;
$L__BB0_5:
	setp.ne.s32 	%p6, %r3, 3;
	@%p6 bra 	$L__BB0_7;
	add.s64 	%rd30, %rd1, %rd21;
	mov.b16 	%rs5, 1;
	st.global.u8 	[%rd30], %rs5;
	bra.uni 	$L__BB0_8;
$L__BB0_7:
	add.s64 	%rd28, %rd1, %rd21;
	mov.b16 	%rs4, 0;
	st.global.u8 	[%rd28], %rs4;
$L__BB0_8:
	ret;

}


// ===== COMPILED SASS (sm_100) =====

	.target	sm_100

	.elftype	@"ET_EXEC"


//--------------------- .note.nv.tkinfo           --------------------------
	.section	.note.nv.tkinfo,"",@"SHT_NOTE"
	.sectionflags	@"SHF_NOTE_NV_TKINFO"
	.tkinfo
        /*0018*/ 	.word	0x00000002
        /*0030*/ 	.string	""
        /*0030*/ 	.string	"ptxas"
        /*0030*/ 	.string	"Cuda compilation tools, release 13.0, V13.0.88"
        /*0030*/ 	.string	"Build cuda_13.0.r13.0/compiler.36424714_0"
        /*0030*/ 	.string	"-arch sm_100 -m 64 "



//--------------------- .note.nv.cuinfo           --------------------------
	.section	.note.nv.cuinfo,"",@"SHT_NOTE"
	.sectionflags	@"SHF_NOTE_NV_CUINFO"
        /*0018*/ 	.short	0x0002
        /*001a*/ 	.short	0x0064
        /*001c*/ 	.short	0x0082
	.zero		2


//--------------------- .nv.info                  --------------------------
	.section	.nv.info,"",@"SHT_CUDA_INFO"
	.align	4


	//----- nvinfo : EIATTR_REGCOUNT
	.align		4
        /*0000*/ 	.byte	0x04, 0x2f
        /*0002*/ 	.short	(.L_1 - .L_0)
	.align		4
.L_0:
        /*0004*/ 	.word	index@(_Z11updateStatePbS_i)
        /*0008*/ 	.word	0x00000015


	//----- nvinfo : EIATTR_FRAME_SIZE
	.align		4
.L_1:
        /*000c*/ 	.byte	0x04, 0x11
        /*000e*/ 	.short	(.L_3 - .L_2)
	.align		4
.L_2:
        /*0010*/ 	.word	index@(_Z11updateStatePbS_i)
        /*0014*/ 	.word	0x00000000


	//----- nvinfo : EIATTR_MIN_STACK_SIZE
	.align		4
.L_3:
        /*0018*/ 	.byte	0x04, 0x12
        /*001a*/ 	.short	(.L_5 - .L_4)
	.align		4
.L_4:
        /*001c*/ 	.word	index@(_Z11updateStatePbS_i)
        /*0020*/ 	.word	0x00000000
.L_5:


//--------------------- .nv.compat                --------------------------
	.section	.nv.compat,"",@"SHT_CUDA_COMPAT_INFO"
	.align	4
        /*0000*/ 	.byte	0x02, 0x09, 0x00, 0x00, 0x02, 0x02, 0x01, 0x00, 0x02, 0x05, 0x05, 0x00, 0x03, 0x07, 0x01, 0x01
        /*0010*/ 	.byte	0x02, 0x03, 0x00, 0x00, 0x02, 0x06, 0x01, 0x00, 0x04, 0x0b, 0x08, 0x00, 0x09, 0x00, 0x00, 0x00
        /*0020*/ 	.byte	0x00, 0x00, 0x00, 0x00


//--------------------- .nv.info._Z11updateStatePbS_i --------------------------
	.section	.nv.info._Z11updateStatePbS_i,"",@"SHT_CUDA_INFO"
	.sectionflags	@""
	.align	4


	//----- nvinfo : EIATTR_CUDA_API_VERSION
	.align		4
        /*0000*/ 	.byte	0x04, 0x37
        /*0002*/ 	.short	(.L_7 - .L_6)
.L_6:
        /*0004*/ 	.word	0x00000082


	//----- nvinfo : EIATTR_KPARAM_INFO
	.align		4
.L_7:
        /*0008*/ 	.byte	0x04, 0x17
        /*000a*/ 	.short	(.L_9 - .L_8)
.L_8:
        /*000c*/ 	.word	0x00000000
        /*0010*/ 	.short	0x0002
        /*0012*/ 	.short	0x0010
        /*0014*/ 	.byte	0x00, 0xf0, 0x11, 0x00


	//----- nvinfo : EIATTR_KPARAM_INFO
	.align		4
.L_9:
        /*0018*/ 	.byte	0x04, 0x17
        /*001a*/ 	.short	(.L_11 - .L_10)
.L_10:
        /*001c*/ 	.word	0x00000000
        /*0020*/ 	.short	0x0001
        /*0022*/ 	.short	0x0008
        /*0024*/ 	.byte	0x00, 0xf5, 0x21, 0x00


	//----- nvinfo : EIATTR_KPARAM_INFO
	.align		4
.L_11:
        /*0028*/ 	.byte	0x04, 0x17
        /*002a*/ 	.short	(.L_13 - .L_12)
.L_12:
        /*002c*/ 	.word	0x00000000
        /*0030*/ 	.short	0x0000
        /*0032*/ 	.short	0x0000
        /*0034*/ 	.byte	0x00, 0xf5, 0x21, 0x00


	//----- nvinfo : EIATTR_SPARSE_MMA_MASK
	.align		4
.L_13:
        /*0038*/ 	.byte	0x03, 0x50
        /*003a*/ 	.short	0x0000


	//----- nvinfo : EIATTR_MAXREG_COUNT
	.align		4
        /*003c*/ 	.byte	0x03, 0x1b
        /*003e*/ 	.short	0x00ff


	//----- nvinfo : EIATTR_MERCURY_ISA_VERSION
	.align		4
        /*0040*/ 	.byte	0x03, 0x5f
        /*0042*/ 	.short	0x0101


	//----- nvinfo : EIATTR_VRC_CTA_INIT_COUNT
	.align		4
        /*0044*/ 	.byte	0x02, 0x4a
	.zero		1
	.zero		1


	//----- nvinfo : EIATTR_EXIT_INSTR_OFFSETS
	.align		4
        /*0048*/ 	.byte	0x04, 0x1c
        /*004a*/ 	.short	(.L_15 - .L_14)


	//   ....[0]....
.L_14:
        /*004c*/ 	.word	0x000000d0


	//   ....[1]....
        /*0050*/ 	.word	0x00000710


	//   ....[2]....
        /*0054*/ 	.word	0x00000760


	//   ....[3]....
        /*0058*/ 	.word	0x000007d0


	//   ....[4]....
        /*005c*/ 	.word	0x00000820


	//----- nvinfo : EIATTR_CRS_STACK_SIZE
	.align		4
.L_15:
        /*0060*/ 	.byte	0x04, 0x1e
        /*0062*/ 	.short	(.L_17 - .L_16)
.L_16:
        /*0064*/ 	.word	0x00000000


	//----- nvinfo : EIATTR_CBANK_PARAM_SIZE
	.align		4
.L_17:
        /*0068*/ 	.byte	0x03, 0x19
        /*006a*/ 	.short	0x0014


	//----- nvinfo : EIATTR_PARAM_CBANK
	.align		4
        /*006c*/ 	.byte	0x04, 0x0a
        /*006e*/ 	.short	(.L_19 - .L_18)
	.align		4
.L_18:
        /*0070*/ 	.word	index@(.nv.constant0._Z11updateStatePbS_i)
        /*0074*/ 	.short	0x0380
        /*0076*/ 	.short	0x0014


	//----- nvinfo : EIATTR_SW_WAR
	.align		4
.L_19:
        /*0078*/ 	.byte	0x04, 0x36
        /*007a*/ 	.short	(.L_21 - .L_20)
.L_20:
        /*007c*/ 	.word	0x00000008
.L_21:


//--------------------- .nv.callgraph             --------------------------
	.section	.nv.callgraph,"",@"SHT_CUDA_CALLGRAPH"
	.align	4
	.sectionentsize	8
	.align		4
        /*0000*/ 	.word	0x00000000
	.align		4
        /*0004*/ 	.word	0xffffffff
	.align		4
        /*0008*/ 	.word	0x00000000
	.align		4
        /*000c*/ 	.word	0xfffffffe
	.align		4
        /*0010*/ 	.word	0x00000000
	.align		4
        /*0014*/ 	.word	0xfffffffd
	.align		4
        /*0018*/ 	.word	0x00000000
	.align		4
        /*001c*/ 	.word	0xfffffffc


//--------------------- .text._Z11updateStatePbS_i --------------------------
	.section	.text._Z11updateStatePbS_i,"ax",@progbits
	.align	128
        .global         _Z11updateStatePbS_i
        .type           _Z11updateStatePbS_i,@function
        .size           _Z11updateStatePbS_i,(.L_x_2 - _Z11updateStatePbS_i)
        .other          _Z11updateStatePbS_i,@"STO_CUDA_ENTRY STV_DEFAULT"
_Z11updateStatePbS_i:
.text._Z11updateStatePbS_i:
[----:B------:R-:W-:Y:S01]  /*0000*/  LDC R1, c[0x0][0x37c] ;  /* 0x0000df00ff017b82 */ /* 0x000fe20000000800 */
[----:B------:R-:W0:Y:S07]  /*0010*/  S2R R3, SR_TID.X ;  /* 0x0000000000037919 */ /* 0x000e2e0000002100 */
[----:B------:R-:W1:Y:S01]  /*0020*/  LDC R5, c[0x0][0x364] ;  /* 0x0000d900ff057b82 */ /* 0x000e620000000800 */
[----:B------:R-:W2:Y:S01]  /*0030*/  LDCU UR6, c[0x0][0x390] ;  /* 0x00007200ff0677ac */ /* 0x000ea20008000800 */
[----:B------:R-:W1:Y:S06]  /*0040*/  S2R R2, SR_TID.Y ;  /* 0x0000000000027919 */ /* 0x000e6c0000002200 */
[----:B------:R-:W0:Y:S08]  /*0050*/  S2UR UR5, SR_CTAID.X ;  /* 0x00000000000579c3 */ /* 0x000e300000002500 */
[----:B------:R-:W0:Y:S08]  /*0060*/  LDC R0, c[0x0][0x360] ;  /* 0x0000d800ff007b82 */ /* 0x000e300000000800 */
[----:B------:R-:W1:Y:S01]  /*0070*/  S2UR UR4, SR_CTAID.Y ;  /* 0x00000000000479c3 */ /* 0x000e620000002600 */
[----:B0-----:R-:W-:-:S05]  /*0080*/  IMAD R0, R0, UR5, R3 ;  /* 0x0000000500007c24 */ /* 0x001fca000f8e0203 */
[----:B------:R-:W-:Y:S01]  /*0090*/  ISETP.GE.AND P0, PT, R0, RZ, PT ;  /* 0x000000ff0000720c */ /* 0x000fe20003f06270 */
[----:B-1----:R-:W-:-:S05]  /*00a0*/  IMAD R5, R5, UR4, R2 ;  /* 0x0000000405057c24 */ /* 0x002fca000f8e0202 */
[----:B------:R-:W-:-:S04]  /*00b0*/  VIMNMX R2, PT, PT, R5, R0, !PT ;  /* 0x0000000005027248 */ /* 0x000fc80007fe0100 */
[----:B--2---:R-:W-:-:S13]  /*00c0*/  ISETP.GE.OR P0, PT, R2, UR6, !P0 ;  /* 0x0000000602007c0c */ /* 0x004fda000c706670 */
[----:B------:R-:W-:Y:S05]  /*00d0*/  @P0 EXIT ;  /* 0x000000000000094d */ /* 0x000fea0003800000 */
[----:B------:R-:W0:Y:S01]  /*00e0*/  I2F.U32.RP R6, UR6 ;  /* 0x0000000600067d06 */ /* 0x000e220008209000 */
[----:B------:R-:W-:Y:S01]  /*00f0*/  IMAD.MOV.U32 R2, RZ, RZ, RZ ;  /* 0x000000ffff027224 */ /* 0x000fe200078e00ff */
[----:B------:R-:W-:Y:S01]  /*0100*/  IADD3 R8, PT, PT, R0, UR6, RZ ;  /* 0x0000000600087c10 */ /* 0x000fe2000fffe0ff */
[----:B------:R-:W-:Y:S01]  /*0110*/  VIADD R4, R5, UR6 ;  /* 0x0000000605047c36 */ /* 0x000fe20008000000 */
[----:B------:R-:W1:Y:S03]  /*0120*/  LDCU.64 UR8, c[0x0][0x380] ;  /* 0x00007000ff0877ac */ /* 0x000e660008000a00 */
[----:B------:R-:W-:Y:S01]  /*0130*/  VIADD R10, R4, 0x1 ;  /* 0x00000001040a7836 */ /* 0x000fe20000000000 */
[----:B------:R-:W2:Y:S01]  /*0140*/  LDCU.64 UR4, c[0x0][0x358] ;  /* 0x00006b00ff0477ac */ /* 0x000ea20008000a00 */
[----:B0-----:R-:W0:Y:S02]  /*0150*/  MUFU.RCP R6, R6 ;  /* 0x0000000600067308 */ /* 0x001e240000001000 */
[----:B0-----:R-:W-:Y:S01]  /*0160*/  VIADD R3, R6, 0xffffffe ;  /* 0x0ffffffe06037836 */ /* 0x001fe20000000000 */
[C---:B------:R-:W-:Y:S01]  /*0170*/  IADD3 R6, PT, PT, R8.reuse, -0x1, RZ ;  /* 0xffffffff08067810 */ /* 0x040fe20007ffe0ff */
[----:B------:R-:W-:-:S04]  /*0180*/  VIADD R8, R8, 0x1 ;  /* 0x0000000108087836 */ /* 0x000fc80000000000 */
[----:B------:R-:W0:Y:S02]  /*0190*/  F2I.FTZ.U32.TRUNC.NTZ R3, R3 ;  /* 0x0000000300037305 */ /* 0x000e24000021f000 */
[----:B0-----:R-:W-:-:S04]  /*01a0*/  IMAD.MOV R7, RZ, RZ, -R3 ;  /* 0x000000ffff077224 */ /* 0x001fc800078e0a03 */
[----:B------:R-:W-:-:S04]  /*01b0*/  IMAD R7, R7, UR6, RZ ;  /* 0x0000000607077c24 */ /* 0x000fc8000f8e02ff */
[----:B------:R-:W-:-:S04]  /*01c0*/  IMAD.HI.U32 R7, R3, R7, R2 ;  /* 0x0000000703077227 */ /* 0x000fc800078e0002 */
[----:B------:R-:W-:Y:S02]  /*01d0*/  VIADD R2, R4, 0xffffffff ;  /* 0xffffffff04027836 */ /* 0x000fe40000000000 */
[----:B------:R-:W-:-:S04]  /*01e0*/  IMAD.HI.U32 R4, R7, R6, RZ ;  /* 0x0000000607047227 */ /* 0x000fc800078e00ff */
[----:B------:R-:W-:-:S04]  /*01f0*/  IMAD.HI.U32 R3, R7, R2, RZ ;  /* 0x0000000207037227 */ /* 0x000fc800078e00ff */
[----:B------:R-:W-:Y:S01]  /*0200*/  IMAD.HI.U32 R9, R7, R8, RZ ;  /* 0x0000000807097227 */ /* 0x000fe200078e00ff */
[----:B------:R-:W-:-:S03]  /*0210*/  IADD3 R3, PT, PT, -R3, RZ, RZ ;  /* 0x000000ff03037210 */ /* 0x000fc60007ffe1ff */
[----:B------:R-:W-:Y:S02]  /*0220*/  IMAD.MOV R11, RZ, RZ, -R4 ;  /* 0x000000ffff0b7224 */ /* 0x000fe400078e0a04 */
[----:B------:R-:W-:-:S04]  /*0230*/  IMAD.HI.U32 R7, R7, R10, RZ ;  /* 0x0000000a07077227 */ /* 0x000fc800078e00ff */
[----:B------:R-:W-:Y:S01]  /*0240*/  IMAD R6, R11, UR6, R6 ;  /* 0x000000060b067c24 */ /* 0x000fe2000f8e0206 */
[----:B------:R-:W-:Y:S01]  /*0250*/  IADD3 R7, PT, PT, -R7, RZ, RZ ;  /* 0x000000ff07077210 */ /* 0x000fe20007ffe1ff */
[----:B------:R-:W-:Y:S02]  /*0260*/  IMAD.MOV R9, RZ, RZ, -R9 ;  /* 0x000000ffff097224 */ /* 0x000fe400078e0a09 */
[----:B------:R-:W-:Y:S01]  /*0270*/  IMAD R2, R3, UR6, R2 ;  /* 0x0000000603027c24 */ /* 0x000fe2000f8e0202 */
[----:B------:R-:W-:Y:S01]  /*0280*/  ISETP.GE.U32.AND P1, PT, R6, UR6, PT ;  /* 0x0000000606007c0c */ /* 0x000fe2000bf26070 */
[----:B------:R-:W-:Y:S02]  /*0290*/  IMAD R4, R9, UR6, R8 ;  /* 0x0000000609047c24 */ /* 0x000fe4000f8e0208 */
[----:B------:R-:W-:Y:S01]  /*02a0*/  IMAD R12, R7, UR6, R10 ;  /* 0x00000006070c7c24 */ /* 0x000fe2000f8e020a */
[----:B------:R-:W-:Y:S01]  /*02b0*/  ISETP.GE.U32.AND P0, PT, R2, UR6, PT ;  /* 0x0000000602007c0c */ /* 0x000fe2000bf06070 */
[----:B------:R-:W-:Y:S01]  /*02c0*/  IMAD R3, R5, UR6, R0 ;  /* 0x0000000605037c24 */ /* 0x000fe2000f8e0200 */
[----:B------:R-:W-:-:S02]  /*02d0*/  ISETP.GE.U32.AND P2, PT, R4, UR6, PT ;  /* 0x0000000604007c0c */ /* 0x000fc4000bf46070 */
[----:B------:R-:W-:Y:S02]  /*02e0*/  ISETP.GE.U32.AND P3, PT, R12, UR6, PT ;  /* 0x000000060c007c0c */ /* 0x000fe4000bf66070 */
[----:B------:R-:W-:Y:S02]  /*02f0*/  LOP3.LUT R7, RZ, UR6, RZ, 0x33, !PT ;  /* 0x00000006ff077c12 */ /* 0x000fe4000f8e33ff */
[----:B-1----:R-:W-:Y:S01]  /*0300*/  IADD3 R8, P5, PT, R3, UR8, RZ ;  /* 0x0000000803087c10 */ /* 0x002fe2000ffbe0ff */
[----:B------:R-:W-:-:S04]  /*0310*/  @P1 VIADD R6, R6, -UR6 ;  /* 0x8000000606061c36 */ /* 0x000fc80008000000 */
[----:B------:R-:W-:Y:S01]  /*0320*/  @P0 VIADD R2, R2, -UR6 ;  /* 0x8000000602020c36 */ /* 0x000fe20008000000 */
[----:B------:R-:W-:Y:S01]  /*0330*/  ISETP.GE.U32.AND P0, PT, R6, UR6, PT ;  /* 0x0000000606007c0c */ /* 0x000fe2000bf06070 */
[----:B------:R-:W-:Y:S01]  /*0340*/  IMAD.X R9, RZ, RZ, UR9, P5 ;  /* 0x00000009ff097e24 */ /* 0x000fe2000a8e06ff */
[----:B------:R-:W-:Y:S01]  /*0350*/  @P2 IADD3 R4, PT, PT, R4, -UR6, RZ ;  /* 0x8000000604042c10 */ /* 0x000fe2000fffe0ff */
[----:B------:R-:W-:Y:S01]  /*0360*/  @P3 VIADD R12, R12, -UR6 ;  /* 0x800000060c0c3c36 */ /* 0x000fe20008000000 */
[----:B------:R-:W-:Y:S02]  /*0370*/  ISETP.GE.U32.AND P1, PT, R2, UR6, PT ;  /* 0x0000000602007c0c */ /* 0x000fe4000bf26070 */
[----:B------:R-:W-:Y:S02]  /*0380*/  ISETP.GE.U32.AND P3, PT, R4, UR6, PT ;  /* 0x0000000604007c0c */ /* 0x000fe4000bf66070 */
[----:B------:R-:W-:Y:S02]  /*0390*/  ISETP.GE.U32.AND P4, PT, R12, UR6, PT ;  /* 0x000000060c007c0c */ /* 0x000fe4000bf86070 */
[----:B------:R-:W-:-:S03]  /*03a0*/  ISETP.NE.U32.AND P2, PT, RZ, UR6, PT ;  /* 0x00000006ff007c0c */ /* 0x000fc6000bf45070 */
[----:B------:R-:W-:-:S04]  /*03b0*/  @P0 VIADD R6, R6, -UR6 ;  /* 0x8000000606060c36 */ /* 0x000fc80008000000 */
[----:B------:R-:W-:Y:S02]  /*03c0*/  @P1 IADD3 R2, PT, PT, R2, -UR6, RZ ;  /* 0x8000000602021c10 */ /* 0x000fe4000fffe0ff */
[----:B------:R-:W-:Y:S01]  /*03d0*/  @P3 VIADD R4, R4, -UR6 ;  /* 0x8000000604043c36 */ /* 0x000fe20008000000 */
[C---:B------:R-:W-:Y:S02]  /*03e0*/  SEL R6, R7.reuse, R6, !P2 ;  /* 0x0000000607067207 */ /* 0x040fe40005000000 */
[C---:B------:R-:W-:Y:S02]  /*03f0*/  SEL R11, R7.reuse, R2, !P2 ;  /* 0x00000002070b7207 */ /* 0x040fe40005000000 */
[----:B------:R-:W-:Y:S02]  /*0400*/  @P4 IADD3 R12, PT, PT, R12, -UR6, RZ ;  /* 0x800000060c0c4c10 */ /* 0x000fe4000fffe0ff */
[----:B------:R-:W-:Y:S01]  /*0410*/  SEL R10, R7, R4, !P2 ;  /* 0x00000004070a7207 */ /* 0x000fe20005000000 */
[----:B------:R-:W-:Y:S01]  /*0420*/  IMAD R4, R11, UR6, R6 ;  /* 0x000000060b047c24 */ /* 0x000fe2000f8e0206 */
[----:B------:R-:W-:Y:S01]  /*0430*/  SEL R15, R7, R12, !P2 ;  /* 0x0000000c070f7207 */ /* 0x000fe20005000000 */
[C---:B------:R-:W-:Y:S01]  /*0440*/  IMAD R7, R11.reuse, UR6, R0 ;  /* 0x000000060b077c24 */ /* 0x040fe2000f8e0200 */
[----:B--2---:R0:W2:Y:S01]  /*0450*/  LDG.E.U8 R2, desc[UR4][R8.64] ;  /* 0x0000000408027981 */ /* 0x0040a2000c1e1100 */
[----:B------:R-:W-:Y:S01]  /*0460*/  IMAD R11, R11, UR6, R10 ;  /* 0x000000060b0b7c24 */ /* 0x000fe2000f8e020a */
[----:B------:R-:W-:Y:S01]  /*0470*/  IADD3 R4, P0, PT, R4, UR8, RZ ;  /* 0x0000000804047c10 */ /* 0x000fe2000ff1e0ff */
[----:B------:R-:W-:-:S02]  /*0480*/  IMAD R13, R5, UR6, R6 ;  /* 0x00000006050d7c24 */ /* 0x000fc4000f8e0206 */
[----:B------:R-:W-:Y:S01]  /*0490*/  IMAD R16, R15, UR6, R6 ;  /* 0x000000060f107c24 */ /* 0x000fe2000f8e0206 */
[----:B------:R-:W-:Y:S01]  /*04a0*/  IADD3 R6, P1, PT, R7, UR8, RZ ;  /* 0x0000000807067c10 */ /* 0x000fe2000ff3e0ff */
[----:B------:R-:W-:Y:S02]  /*04b0*/  IMAD R14, R5, UR6, R10 ;  /* 0x00000006050e7c24 */ /* 0x000fe4000f8e020a */
[----:B------:R-:W-:Y:S01]  /*04c0*/  IMAD.X R5, RZ, RZ, UR9, P0 ;  /* 0x00000009ff057e24 */ /* 0x000fe200080e06ff */
[----:B------:R-:W-:Y:S01]  /*04d0*/  IADD3 R12, P0, PT, R11, UR8, RZ ;  /* 0x000000080b0c7c10 */ /* 0x000fe2000ff1e0ff */
[----:B------:R-:W-:Y:S01]  /*04e0*/  IMAD.X R7, RZ, RZ, UR9, P1 ;  /* 0x00000009ff077e24 */ /* 0x000fe200088e06ff */
[----:B0-----:R-:W-:Y:S01]  /*04f0*/  IADD3 R8, P1, PT, R13, UR8, RZ ;  /* 0x000000080d087c10 */ /* 0x001fe2000ff3e0ff */
[C---:B------:R-:W-:Y:S01]  /*0500*/  IMAD R17, R15.reuse, UR6, R0 ;  /* 0x000000060f117c24 */ /* 0x040fe2000f8e0200 */
[----:B------:R-:W-:Y:S01]  /*0510*/  IADD3.X R13, PT, PT, RZ, UR9, RZ, P0, !PT ;  /* 0x00000009ff0d7c10 */ /* 0x000fe200087fe4ff */
[----:B------:R-:W-:Y:S01]  /*0520*/  IMAD R18, R15, UR6, R10 ;  /* 0x000000060f127c24 */ /* 0x000fe2000f8e020a */
[----:B------:R-:W-:Y:S01]  /*0530*/  IADD3 R10, P0, PT, R14, UR8, RZ ;  /* 0x000000080e0a7c10 */ /* 0x000fe2000ff1e0ff */
[----:B------:R-:W-:Y:S01]  /*0540*/  IMAD.X R9, RZ, RZ, UR9, P1 ;  /* 0x00000009ff097e24 */ /* 0x000fe200088e06ff */
[----:B------:R-:W-:Y:S01]  /*0550*/  IADD3 R14, P1, PT, R16, UR8, RZ ;  /* 0x00000008100e7c10 */ /* 0x000fe2000ff3e0ff */
[----:B------:R0:W3:Y:S01]  /*0560*/  LDG.E.S8 R0, desc[UR4][R4.64] ;  /* 0x0000000404007981 */ /* 0x0000e2000c1e1300 */
[----:B------:R-:W-:Y:S01]  /*0570*/  IADD3 R16, P2, PT, R17, UR8, RZ ;  /* 0x0000000811107c10 */ /* 0x000fe2000ff5e0ff */
[----:B------:R-:W-:-:S02]  /*0580*/  IMAD.X R11, RZ, RZ, UR9, P0 ;  /* 0x00000009ff0b7e24 */ /* 0x000fc400080e06ff */
[----:B------:R-:W3:Y:S01]  /*0590*/  LDG.E.S8 R7, desc[UR4][R6.64] ;  /* 0x0000000406077981 */ /* 0x000ee2000c1e1300 */
[----:B------:R-:W-:-:S03]  /*05a0*/  IADD3.X R15, PT, PT, RZ, UR9, RZ, P1, !PT ;  /* 0x00000009ff0f7c10 */ /* 0x000fc60008ffe4ff */
[----:B------:R-:W3:Y:S01]  /*05b0*/  LDG.E.S8 R12, desc[UR4][R12.64] ;  /* 0x000000040c0c7981 */ /* 0x000ee2000c1e1300 */
[----:B0-----:R-:W-:Y:S01]  /*05c0*/  IADD3 R4, P0, PT, R18, UR8, RZ ;  /* 0x0000000812047c10 */ /* 0x001fe2000ff1e0ff */
[----:B------:R-:W-:Y:S02]  /*05d0*/  IMAD.X R17, RZ, RZ, UR9, P2 ;  /* 0x00000009ff117e24 */ /* 0x000fe400090e06ff */
[----:B------:R-:W4:Y:S04]  /*05e0*/  LDG.E.S8 R9, desc[UR4][R8.64] ;  /* 0x0000000408097981 */ /* 0x000f28000c1e1300 */
[----:B------:R-:W4:Y:S01]  /*05f0*/  LDG.E.S8 R10, desc[UR4][R10.64] ;  /* 0x000000040a0a7981 */ /* 0x000f22000c1e1300 */
[----:B------:R-:W-:-:S03]  /*0600*/  IMAD.X R5, RZ, RZ, UR9, P0 ;  /* 0x00000009ff057e24 */ /* 0x000fc600080e06ff */
[----:B------:R-:W5:Y:S04]  /*0610*/  LDG.E.S8 R15, desc[UR4][R14.64] ;  /* 0x000000040e0f7981 */ /* 0x000f68000c1e1300 */
[----:B------:R-:W5:Y:S04]  /*0620*/  LDG.E.S8 R16, desc[UR4][R16.64] ;  /* 0x0000000410107981 */ /* 0x000f68000c1e1300 */
[----:B------:R-:W5:Y:S01]  /*0630*/  LDG.E.S8 R5, desc[UR4][R4.64] ;  /* 0x0000000404057981 */ /* 0x000f62000c1e1300 */
[----:B--2---:R-:W-:Y:S02]  /*0640*/  ISETP.NE.AND P0, PT, R2, RZ, PT ;  /* 0x000000ff0200720c */ /* 0x004fe40003f05270 */
[----:B---3--:R-:W-:-:S04]  /*0650*/  IADD3 R0, PT, PT, R12, R7, R0 ;  /* 0x000000070c007210 */ /* 0x008fc80007ffe000 */
[----:B----4-:R-:W-:-:S04]  /*0660*/  IADD3 R0, PT, PT, R10, R0, R9 ;  /* 0x000000000a007210 */ /* 0x010fc80007ffe009 */
[----:B-----5:R-:W-:-:S04]  /*0670*/  IADD3 R0, PT, PT, R16, R0, R15 ;  /* 0x0000000010007210 */ /* 0x020fc80007ffe00f */
[----:B------:R-:W-:Y:S01]  /*0680*/  IADD3 R0, PT, PT, R0, R5, RZ ;  /* 0x0000000500007210 */ /* 0x000fe20007ffe0ff */
[----:B------:R-:W-:Y:S06]  /*0690*/  @!P0 BRA `(.L_x_0) ;  /* 0x0000000000348947 */ /* 0x000fec0003800000 */
[----:B------:R-:W-:Y:S01]  /*06a0*/  LOP3.LUT R0, R0, 0xfffffffe, RZ, 0xc0, !PT ;  /* 0xfffffffe00007812 */ /* 0x000fe200078ec0ff */
[----:B------:R-:W-:-:S03]  /*06b0*/  IMAD.MOV.U32 R2, RZ, RZ, 0x1 ;  /* 0x00000001ff027424 */ /* 0x000fc600078e00ff */
[----:B------:R-:W-:-:S13]  /*06c0*/  ISETP.NE.AND P0, PT, R0, 0x2, PT ;  /* 0x000000020000780c */ /* 0x000fda0003f05270 */
[----:B------:R-:W0:Y:S02]  /*06d0*/  @!P0 LDC.64 R4, c[0x0][0x388] ;  /* 0x0000e200ff048b82 */ /* 0x000e240000000a00 */
[----:B0-----:R-:W-:-:S05]  /*06e0*/  @!P0 IADD3 R4, P1, PT, R3, R4, RZ ;  /* 0x0000000403048210 */ /* 0x001fca0007f3e0ff */
[----:B------:R-:W-:-:S05]  /*06f0*/  @!P0 IMAD.X R5, RZ, RZ, R5, P1 ;  /* 0x000000ffff058224 */ /* 0x000fca00008e0605 */
[----:B------:R0:W-:Y:S01]  /*0700*/  @!P0 STG.E.U8 desc[UR4][R4.64], R2 ;  /* 0x0000000204008986 */ /* 0x0001e2000c101104 */
[----:B------:R-:W-:Y:S05]  /*0710*/  @!P0 EXIT ;  /* 0x000000000000894d */ /* 0x000fea0003800000 */
[----:B------:R-:W0:Y:S02]  /*0720*/  LDCU.64 UR6, c[0x0][0x388] ;  /* 0x00007100ff0677ac */ /* 0x000e240008000a00 */
[----:B0-----:R-:W-:-:S04]  /*0730*/  IADD3 R2, P0, PT, R3, UR6, RZ ;  /* 0x0000000603027c10 */ /* 0x001fc8000ff1e0ff */
[----:B------:R-:W-:-:S05]  /*0740*/  IADD3.X R3, PT, PT, RZ, UR7, RZ, P0, !PT ;  /* 0x00000007ff037c10 */ /* 0x000fca00087fe4ff */
[----:B------:R-:W-:Y:S01]  /*0750*/  STG.E.U8 desc[UR4][R2.64], RZ ;  /* 0x000000ff02007986 */ /* 0x000fe2000c101104 */
[----:B------:R-:W-:Y:S05]  /*0760*/  EXIT ;  /* 0x000000000000794d */ /* 0x000fea0003800000 */
.L_x_0:
[----:B------:R-:W-:Y:S01]  /*0770*/  ISETP.NE.AND P0, PT, R0, 0x3, PT ;  /* 0x000000030000780c */ /* 0x000fe20003f05270 */
[----:B------:R-:W-:-:S12]  /*0780*/  IMAD.MOV.U32 R2, RZ, RZ, 0x1 ;  /* 0x00000001ff027424 */ /* 0x000fd800078e00ff */
        /* <DEDUP_REMOVED lines=10> */
.L_x_1:
[----:B------:R-:W-:-:S00]  /*0830*/  BRA `(.L_x_1) ;  /* 0xfffffffc00fc7947 */ /* 0x000fc0000383ffff */
[----:B------:R-:W-:-:S00]  /*0840*/  NOP ;  /* 0x0000000000007918 */ /* 0x000fc00000000000 */
        /* <DEDUP_REMOVED lines=11> */
.L_x_2:


//--------------------- .nv.shared.reserved.0     --------------------------
	.section	.nv.shared.reserved.0,"aw",@nobits
	.weak		__nv_reservedSMEM_offset_0_alias
	.size		__nv_reservedSMEM_offset_0_alias, 0, 64
	.other		__nv_reservedSMEM_offset_0_alias,@"STO_CUDA_RESERVED_SHARED STV_DEFAULT"
__nv_reservedSMEM_offset_0_alias:
	.zero		0
	.zero		64


//--------------------- .nv.constant0._Z11updateStatePbS_i --------------------------
	.section	.nv.constant0._Z11updateStatePbS_i,"a",@progbits
	.sectionflags	@""
	.align	4
.nv.constant0._Z11updateStatePbS_i:
	.zero		916


//--------------------- SYMBOLS --------------------------

	.type		.nv.reservedSmem.offset0,@object
	.size		.nv.reservedSmem.offset0,0x4
